	.headerflags	@"EF_CUDA_TEXMODE_UNIFIED EF_CUDA_64BIT_ADDRESS EF_CUDA_ACCELERATORS EF_CUDA_SM90 EF_CUDA_VIRTUAL_SM(EF_CUDA_SM90)"
	.elftype	@"ET_EXEC"


//--------------------- .nv.info                  --------------------------
	.section	.nv.info,"",@"SHT_CUDA_INFO"
	.align	4


	//----- nvinfo : EIATTR_REGCOUNT
	.align		4
        /*0000*/ 	.byte	0x04, 0x2f
        /*0002*/ 	.short	(.L_3 - .L_2)
	.align		4
.L_2:
        /*0004*/ 	.word	index@(triton_poi_fused__native_batch_norm_legit_no_training_add_relu_19)
        /*0008*/ 	.word	0x00000014


	//----- nvinfo : EIATTR_MIN_STACK_SIZE
	.align		4
.L_3:
        /*000c*/ 	.byte	0x04, 0x12
        /*000e*/ 	.short	(.L_5 - .L_4)
	.align		4
.L_4:
        /*0010*/ 	.word	index@(triton_poi_fused__native_batch_norm_legit_no_training_add_relu_19)
        /*0014*/ 	.word	0x00000000


	//----- nvinfo : EIATTR_FRAME_SIZE
	.align		4
.L_5:
        /*0018*/ 	.byte	0x04, 0x11
        /*001a*/ 	.short	(.L_7 - .L_6)
	.align		4
.L_6:
        /*001c*/ 	.word	index@(triton_poi_fused__native_batch_norm_legit_no_training_add_relu_19)
        /*0020*/ 	.word	0x00000000


	//----- nvinfo : EIATTR_MIN_STACK_SIZE
	.align		4
.L_7:
        /*0024*/ 	.byte	0x04, 0x12
        /*0026*/ 	.short	(.L_9 - .L_8)
	.align		4
.L_8:
        /*0028*/ 	.word	index@(triton_poi_fused__native_batch_norm_legit_no_training_add_relu_19)
        /*002c*/ 	.word	0x00000000
.L_9:


//--------------------- .nv.info.triton_poi_fused__native_batch_norm_legit_no_training_add_relu_19 --------------------------
	.section	.nv.info.triton_poi_fused__native_batch_norm_legit_no_training_add_relu_19,"",@"SHT_CUDA_INFO"
	.sectionflags	@""
	.align	4


	//----- nvinfo : EIATTR_CUDA_API_VERSION
	.align		4
        /*0000*/ 	.byte	0x04, 0x37
        /*0002*/ 	.short	(.L_11 - .L_10)
.L_10:
        /*0004*/ 	.word	0x0000007c


	//----- nvinfo : EIATTR_KPARAM_INFO
	.align		4
.L_11:
        /*0008*/ 	.byte	0x04, 0x17
        /*000a*/ 	.short	(.L_13 - .L_12)
.L_12:
        /*000c*/ 	.word	0x00000000
        /*0010*/ 	.short	0x0007
        /*0012*/ 	.short	0x0038
        /*0014*/ 	.byte	0x00, 0xf0, 0x11, 0x00


	//----- nvinfo : EIATTR_KPARAM_INFO
	.align		4
.L_13:
        /*0018*/ 	.byte	0x04, 0x17
        /*001a*/ 	.short	(.L_15 - .L_14)
.L_14:
        /*001c*/ 	.word	0x00000000
        /*0020*/ 	.short	0x0006
        /*0022*/ 	.short	0x0030
        /*0024*/ 	.byte	0x00, 0xf4, 0x21, 0x00


	//----- nvinfo : EIATTR_KPARAM_INFO
	.align		4
.L_15:
        /*0028*/ 	.byte	0x04, 0x17
        /*002a*/ 	.short	(.L_17 - .L_16)
.L_16:
        /*002c*/ 	.word	0x00000000
        /*0030*/ 	.short	0x0005
        /*0032*/ 	.short	0x0028
        /*0034*/ 	.byte	0x00, 0xf4, 0x21, 0x00


	//----- nvinfo : EIATTR_KPARAM_INFO
	.align		4
.L_17:
        /*0038*/ 	.byte	0x04, 0x17
        /*003a*/ 	.short	(.L_19 - .L_18)
.L_18:
        /*003c*/ 	.word	0x00000000
        /*0040*/ 	.short	0x0004
        /*0042*/ 	.short	0x0020
        /*0044*/ 	.byte	0x00, 0xf4, 0x21, 0x00


	//----- nvinfo : EIATTR_KPARAM_INFO
	.align		4
.L_19:
        /*0048*/ 	.byte	0x04, 0x17
        /*004a*/ 	.short	(.L_21 - .L_20)
.L_20:
        /*004c*/ 	.word	0x00000000
        /*0050*/ 	.short	0x0003
        /*0052*/ 	.short	0x0018
        /*0054*/ 	.byte	0x00, 0xf4, 0x21, 0x00


	//----- nvinfo : EIATTR_KPARAM_INFO
	.align		4
.L_21:
        /*0058*/ 	.byte	0x04, 0x17
        /*005a*/ 	.short	(.L_23 - .L_22)
.L_22:
        /*005c*/ 	.word	0x00000000
        /*0060*/ 	.short	0x0002
        /*0062*/ 	.short	0x0010
        /*0064*/ 	.byte	0x00, 0xf4, 0x21, 0x00


	//----- nvinfo : EIATTR_KPARAM_INFO
	.align		4
.L_23:
        /*0068*/ 	.byte	0x04, 0x17
        /*006a*/ 	.short	(.L_25 - .L_24)
.L_24:
        /*006c*/ 	.word	0x00000000
        /*0070*/ 	.short	0x0001
        /*0072*/ 	.short	0x0008
        /*0074*/ 	.byte	0x00, 0xf4, 0x21, 0x00


	//----- nvinfo : EIATTR_KPARAM_INFO
	.align		4
.L_25:
        /*0078*/ 	.byte	0x04, 0x17
        /*007a*/ 	.short	(.L_27 - .L_26)
.L_26:
        /*007c*/ 	.word	0x00000000
        /*0080*/ 	.short	0x0000
        /*0082*/ 	.short	0x0000
        /*0084*/ 	.byte	0x00, 0xf4, 0x21, 0x00


	//----- nvinfo : EIATTR_SPARSE_MMA_MASK
	.align		4
.L_27:
        /*0088*/ 	.byte	0x03, 0x50
        /*008a*/ 	.short	0x0000


	//----- nvinfo : EIATTR_MAXREG_COUNT
	.align		4
        /*008c*/ 	.byte	0x03, 0x1b
        /*008e*/ 	.short	0x00ff


	//----- nvinfo : EIATTR_EXIT_INSTR_OFFSETS
	.align		4
        /*0090*/ 	.byte	0x04, 0x1c
        /*0092*/ 	.short	(.L_29 - .L_28)


	//   ....[0]....
.L_28:
        /*0094*/ 	.word	0x00000420


	//----- nvinfo : EIATTR_REQNTID
	.align		4
.L_29:
        /*0098*/ 	.byte	0x04, 0x10
        /*009a*/ 	.short	(.L_31 - .L_30)
.L_30:
        /*009c*/ 	.word	0x00000080
        /*00a0*/ 	.word	0x00000001
        /*00a4*/ 	.word	0x00000001


	//----- nvinfo : EIATTR_CBANK_PARAM_SIZE
	.align		4
.L_31:
        /*00a8*/ 	.byte	0x03, 0x19
        /*00aa*/ 	.short	0x003c


	//----- nvinfo : EIATTR_PARAM_CBANK
	.align		4
        /*00ac*/ 	.byte	0x04, 0x0a
        /*00ae*/ 	.short	(.L_33 - .L_32)
	.align		4
.L_32:
        /*00b0*/ 	.word	index@(.nv.constant0.triton_poi_fused__native_batch_norm_legit_no_training_add_relu_19)
        /*00b4*/ 	.short	0x0210
        /*00b6*/ 	.short	0x003c


	//----- nvinfo : EIATTR_SW_WAR
	.align		4
.L_33:
        /*00b8*/ 	.byte	0x04, 0x36
        /*00ba*/ 	.short	(.L_35 - .L_34)
.L_34:
        /*00bc*/ 	.word	0x00000008
.L_35:


//--------------------- .nv.callgraph             --------------------------
	.section	.nv.callgraph,"",@"SHT_CUDA_CALLGRAPH"
	.align	4
	.sectionentsize	8
	.align		4
        /*0000*/ 	.word	0x00000000
	.align		4
        /*0004*/ 	.word	0xffffffff
	.align		4
        /*0008*/ 	.word	0x00000000
	.align		4
        /*000c*/ 	.word	0xfffffffe
	.align		4
        /*0010*/ 	.word	0x00000000
	.align		4
        /*0014*/ 	.word	0xfffffffd
	.align		4
        /*0018*/ 	.word	0x00000000
	.align		4
        /*001c*/ 	.word	0xfffffffc


//--------------------- .nv.constant4             --------------------------
	.section	.nv.constant4,"a",@progbits
	.align	8
	.align		8
.nv.constant4:
        /*0000*/ 	.dword	_$_str
	.align		8
        /*0008*/ 	.dword	_$_str_$_2


//--------------------- .text.triton_poi_fused__native_batch_norm_legit_no_training_add_relu_19 --------------------------
	.section	.text.triton_poi_fused__native_batch_norm_legit_no_training_add_relu_19,"ax",@progbits
	.align	128
        .global         triton_poi_fused__native_batch_norm_legit_no_training_add_relu_19
        .type           triton_poi_fused__native_batch_norm_legit_no_training_add_relu_19,@function
        .size           triton_poi_fused__native_batch_norm_legit_no_training_add_relu_19,(.L_x_1 - triton_poi_fused__native_batch_norm_legit_no_training_add_relu_19)
        .other          triton_poi_fused__native_batch_norm_legit_no_training_add_relu_19,@"STO_CUDA_ENTRY STV_DEFAULT"
triton_poi_fused__native_batch_norm_legit_no_training_add_relu_19:
.text.triton_poi_fused__native_batch_norm_legit_no_training_add_relu_19:
[----:B------:R-:W-:Y:S01]  /*0000*/  LDC R1, c[0x0][0x28] ;  /* 0x00000a00ff017b82 */ /* 0x000fe20000000800 */
[----:B------:R-:W1:Y:S07]  /*0010*/  S2R R0, SR_TID.X ;  /* 0x0000000000007919 */ /* 0x000e6e0000002100 */
[----:B------:R-:W2:Y:S01]  /*0020*/  LDC.64 R2, c[0x0][0x220] ;  /* 0x00008800ff027b82 */ /* 0x000ea20000000a00 */
[----:B------:R-:W-:Y:S01]  /*0030*/  ULDC.64 UR4, c[0x0][0x208] ;  /* 0x0000820000047ab9 */ /* 0x000fe20000000a00 */
[----:B------:R-:W3:Y:S06]  /*0040*/  S2R R7, SR_CTAID.X ;  /* 0x0000000000077919 */ /* 0x000eec0000002500 */
[----:B------:R-:W4:Y:S08]  /*0050*/  LDC.64 R8, c[0x0][0x228] ;  /* 0x00008a00ff087b82 */ /* 0x000f300000000a00 */
[----:B------:R-:W5:Y:S08]  /*0060*/  LDC.64 R10, c[0x0][0x230] ;  /* 0x00008c00ff0a7b82 */ /* 0x000f700000000a00 */
[----:B------:R-:W4:Y:S01]  /*0070*/  LDC.64 R12, c[0x0][0x238] ;  /* 0x00008e00ff0c7b82 */ /* 0x000f220000000a00 */
[----:B-1----:R-:W-:-:S02]  /*0080*/  SHF.L.U32 R0, R0, 0x1, RZ ;  /* 0x0000000100007819 */ /* 0x002fc400000006ff */
[----:B---3--:R-:W-:Y:S02]  /*0090*/  SHF.R.S32.HI R5, RZ, 0x17, R7 ;  /* 0x00000017ff057819 */ /* 0x008fe40000011407 */
[----:B------:R-:W-:Y:S02]  /*00a0*/  LOP3.LUT R0, R0, 0xfe, RZ, 0xc0, !PT ;  /* 0x000000fe00007812 */ /* 0x000fe400078ec0ff */
[----:B------:R-:W-:Y:S02]  /*00b0*/  SGXT R5, R5, 0x1 ;  /* 0x000000010505781a */ /* 0x000fe40000000200 */
[----:B------:R-:W-:Y:S02]  /*00c0*/  LEA R0, R7, R0, 0x8 ;  /* 0x0000000007007211 */ /* 0x000fe400078e40ff */
[----:B------:R-:W1:Y:S02]  /*00d0*/  LDC.64 R6, c[0x0][0x218] ;  /* 0x00008600ff067b82 */ /* 0x000e640000000a00 */
[----:B------:R-:W-:-:S04]  /*00e0*/  LEA.HI R5, R5, R0, RZ, 0xb ;  /* 0x0000000005057211 */ /* 0x000fc800078f58ff */
[----:B------:R-:W-:-:S04]  /*00f0*/  LOP3.LUT R5, R5, 0xfffff800, RZ, 0xc0, !PT ;  /* 0xfffff80005057812 */ /* 0x000fc800078ec0ff */
[----:B------:R-:W-:Y:S02]  /*0100*/  IADD3 R15, R0, -R5, RZ ;  /* 0x80000005000f7210 */ /* 0x000fe40007ffe0ff */
[----:B------:R-:W3:Y:S03]  /*0110*/  LDC.64 R4, c[0x0][0x210] ;  /* 0x00008400ff047b82 */ /* 0x000ee60000000a00 */
[----:B--2---:R-:W-:-:S06]  /*0120*/  IMAD.WIDE R2, R15, 0x4, R2 ;  /* 0x000000040f027825 */ /* 0x004fcc00078e0202 */
[----:B------:R-:W2:Y:S01]  /*0130*/  LDG.E.EL.64 R2, desc[UR4][R2.64] ;  /* 0x0000000402027981 */ /* 0x000ea2000c2e1b00 */
[----:B-1----:R-:W-:-:S04]  /*0140*/  IMAD.WIDE R6, R15, 0x4, R6 ;  /* 0x000000040f067825 */ /* 0x002fc800078e0206 */
[C---:B----4-:R-:W-:Y:S02]  /*0150*/  IMAD.WIDE R8, R15.reuse, 0x4, R8 ;  /* 0x000000040f087825 */ /* 0x050fe400078e0208 */
[----:B------:R-:W4:Y:S02]  /*0160*/  LDG.E.EL.64 R6, desc[UR4][R6.64] ;  /* 0x0000000406067981 */ /* 0x000f24000c2e1b00 */
[----:B-----5:R-:W-:Y:S02]  /*0170*/  IMAD.WIDE R10, R15, 0x4, R10 ;  /* 0x000000040f0a7825 */ /* 0x020fe400078e020a */
[----:B------:R-:W5:Y:S02]  /*0180*/  LDG.E.EL.64 R8, desc[UR4][R8.64] ;  /* 0x0000000408087981 */ /* 0x000f64000c2e1b00 */
[C---:B---3--:R-:W-:Y:S02]  /*0190*/  IMAD.WIDE R4, R0.reuse, 0x4, R4 ;  /* 0x0000000400047825 */ /* 0x048fe400078e0204 */
[----:B------:R-:W5:Y:S04]  /*01a0*/  LDG.E.EL.64 R10, desc[UR4][R10.64] ;  /* 0x000000040a0a7981 */ /* 0x000f68000c2e1b00 */
[----:B------:R-:W4:Y:S01]  /*01b0*/  LDG.E.64 R4, desc[UR4][R4.64] ;  /* 0x0000000404047981 */ /* 0x000f22000c1e1b00 */
[----:B0-----:R-:W-:-:S06]  /*01c0*/  IMAD.WIDE R12, R0, 0x4, R12 ;  /* 0x00000004000c7825 */ /* 0x001fcc00078e020c */
[----:B------:R-:W3:Y:S01]  /*01d0*/  LDG.E.64 R12, desc[UR4][R12.64] ;  /* 0x000000040c0c7981 */ /* 0x000ee2000c1e1b00 */
[----:B------:R-:W-:Y:S01]  /*01e0*/  HFMA2.MMA R16, -RZ, RZ, 1.625, 0 ;  /* 0x3e800000ff107435 */ /* 0x000fe200000001ff */
[----:B--2---:R-:W-:Y:S01]  /*01f0*/  FADD R2, R2, 9.9999997473787516356e-06 ;  /* 0x3727c5ac02027421 */ /* 0x004fe20000000000 */
[----:B------:R-:W-:-:S03]  /*0200*/  FADD R3, R3, 9.9999997473787516356e-06 ;  /* 0x3727c5ac03037421 */ /* 0x000fc60000000000 */
[----:B------:R-:W0:Y:S08]  /*0210*/  MUFU.SQRT R14, R2 ;  /* 0x00000002000e7308 */ /* 0x000e300000002000 */
[----:B------:R1:W2:Y:S01]  /*0220*/  MUFU.SQRT R15, R3 ;  /* 0x00000003000f7308 */ /* 0x0002a20000002000 */
[C---:B0-----:R-:W-:Y:S02]  /*0230*/  FSETP.GT.AND P0, PT, R14.reuse, 8.50705917302346158658e+37, PT ;  /* 0x7e8000000e00780b */ /* 0x041fe40003f04000 */
[----:B------:R-:W-:Y:S01]  /*0240*/  FSETP.GEU.AND P2, PT, R14, 1.175494350822287508e-38, PT ;  /* 0x008000000e00780b */ /* 0x000fe20003f4e000 */
[----:B-1----:R-:W0:Y:S01]  /*0250*/  LDC.64 R2, c[0x0][0x240] ;  /* 0x00009000ff027b82 */ /* 0x002e220000000a00 */
[----:B--2---:R-:W-:-:S02]  /*0260*/  FSETP.GT.AND P1, PT, R15, 8.50705917302346158658e+37, PT ;  /* 0x7e8000000f00780b */ /* 0x004fc40003f24000 */
[----:B------:R-:W-:-:S07]  /*0270*/  FSETP.GEU.AND P3, PT, R15, 1.175494350822287508e-38, PT ;  /* 0x008000000f00780b */ /* 0x000fce0003f6e000 */
[----:B------:R-:W-:-:S04]  /*0280*/  @P0 FMUL R14, R14, 0.25 ;  /* 0x3e8000000e0e0820 */ /* 0x000fc80000400000 */
[----:B------:R-:W-:Y:S01]  /*0290*/  @!P2 FMUL R14, R14, 16777216 ;  /* 0x4b8000000e0ea820 */ /* 0x000fe20000400000 */
[----:B------:R-:W-:-:S04]  /*02a0*/  @P1 FMUL R15, R15, 0.25 ;  /* 0x3e8000000f0f1820 */ /* 0x000fc80000400000 */
[----:B------:R-:W-:Y:S01]  /*02b0*/  @!P3 FMUL R15, R15, 16777216 ;  /* 0x4b8000000f0fb820 */ /* 0x000fe20000400000 */
[----:B------:R-:W1:Y:S01]  /*02c0*/  MUFU.RCP R14, R14 ;  /* 0x0000000e000e7308 */ /* 0x000e620000001000 */
[----:B------:R-:W-:-:S07]  /*02d0*/  FSEL R17, R16, 1, P0 ;  /* 0x3f80000010117808 */ /* 0x000fce0000000000 */
[----:B------:R-:W2:Y:S01]  /*02e0*/  MUFU.RCP R15, R15 ;  /* 0x0000000f000f7308 */ /* 0x000ea20000001000 */
[----:B------:R-:W-:Y:S01]  /*02f0*/  FSEL R16, R16, 1, P1 ;  /* 0x3f80000010107808 */ /* 0x000fe20000800000 */
[----:B------:R-:W-:Y:S01]  /*0300*/  @!P2 FMUL R17, R17, 16777216 ;  /* 0x4b8000001111a820 */ /* 0x000fe20000400000 */
[----:B----4-:R-:W-:-:S03]  /*0310*/  FADD R4, R4, -R6 ;  /* 0x8000000604047221 */ /* 0x010fc60000000000 */
[----:B------:R-:W-:Y:S01]  /*0320*/  @!P3 FMUL R16, R16, 16777216 ;  /* 0x4b8000001010b820 */ /* 0x000fe20000400000 */
[----:B-1----:R-:W-:Y:S01]  /*0330*/  FMUL R17, R14, R17 ;  /* 0x000000110e117220 */ /* 0x002fe20000400000 */
[----:B------:R-:W-:-:S03]  /*0340*/  FADD R5, R5, -R7 ;  /* 0x8000000705057221 */ /* 0x000fc60000000000 */
[----:B------:R-:W-:Y:S01]  /*0350*/  FMUL R17, R4, R17 ;  /* 0x0000001104117220 */ /* 0x000fe20000400000 */
[----:B--2---:R-:W-:-:S03]  /*0360*/  FMUL R16, R15, R16 ;  /* 0x000000100f107220 */ /* 0x004fc60000400000 */
[----:B-----5:R-:W-:Y:S01]  /*0370*/  FFMA R17, R8, R17, R10 ;  /* 0x0000001108117223 */ /* 0x020fe2000000000a */
[----:B------:R-:W-:-:S04]  /*0380*/  FMUL R16, R5, R16 ;  /* 0x0000001005107220 */ /* 0x000fc80000400000 */
[----:B------:R-:W-:Y:S01]  /*0390*/  FFMA R16, R9, R16, R11 ;  /* 0x0000001009107223 */ /* 0x000fe2000000000b */
[----:B---3--:R-:W-:Y:S01]  /*03a0*/  FSETP.GEU.AND P0, PT, R17, -R12, PT ;  /* 0x8000000c1100720b */ /* 0x008fe20003f0e000 */
[----:B------:R-:W-:Y:S02]  /*03b0*/  FADD R12, R12, R17 ;  /* 0x000000110c0c7221 */ /* 0x000fe40000000000 */
[----:B------:R-:W-:Y:S01]  /*03c0*/  FADD R4, R13, R16 ;  /* 0x000000100d047221 */ /* 0x000fe20000000000 */
[----:B------:R-:W-:Y:S01]  /*03d0*/  FSETP.GEU.AND P1, PT, R16, -R13, PT ;  /* 0x8000000d1000720b */ /* 0x000fe20003f2e000 */
[----:B0-----:R-:W-:Y:S01]  /*03e0*/  IMAD.WIDE R2, R0, 0x4, R2 ;  /* 0x0000000400027825 */ /* 0x001fe200078e0202 */
[----:B------:R-:W-:Y:S02]  /*03f0*/  FSEL R12, R12, RZ, P0 ;  /* 0x000000ff0c0c7208 */ /* 0x000fe40000000000 */
[----:B------:R-:W-:-:S05]  /*0400*/  FSEL R13, R4, RZ, P1 ;  /* 0x000000ff040d7208 */ /* 0x000fca0000800000 */
[----:B------:R-:W-:Y:S01]  /*0410*/  STG.E.64 desc[UR4][R2.64], R12 ;  /* 0x0000000c02007986 */ /* 0x000fe2000c101b04 */
[----:B------:R-:W-:Y:S05]  /*0420*/  EXIT ;  /* 0x000000000000794d */ /* 0x000fea0003800000 */
.L_x_0:
[----:B------:R-:W-:-:S00]  /*0430*/  BRA `(.L_x_0) ;  /* 0xfffffffc00fc7947 */ /* 0x000fc0000383ffff */
[----:B------:R-:W-:-:S00]  /*0440*/  NOP ;  /* 0x0000000000007918 */ /* 0x000fc00000000000 */
        /* <DEDUP_REMOVED lines=11> */
.L_x_1:


//--------------------- .nv.global.init           --------------------------
	.section	.nv.global.init,"aw",@progbits
.nv.global.init:
	.type		_$_str,@object
	.size		_$_str,(_$_str_$_2 - _$_str)
_$_str:
        /*0000*/ 	.byte	0x5f, 0x5f, 0x43, 0x55, 0x44, 0x41, 0x5f, 0x46, 0x54, 0x5a, 0x00
	.type		_$_str_$_2,@object
	.size		_$_str_$_2,(.L_1 - _$_str_$_2)
_$_str_$_2:
        /*000b*/ 	.byte	0x5f, 0x5f, 0x43, 0x55, 0x44, 0x41, 0x5f, 0x50, 0x52, 0x45, 0x43, 0x5f, 0x53, 0x51, 0x52, 0x54
        /*001b*/ 	.byte	0x00
.L_1:


//--------------------- .nv.constant0.triton_poi_fused__native_batch_norm_legit_no_training_add_relu_19 --------------------------
	.section	.nv.constant0.triton_poi_fused__native_batch_norm_legit_no_training_add_relu_19,"a",@progbits
	.sectionflags	@""
	.align	4
.nv.constant0.triton_poi_fused__native_batch_norm_legit_no_training_add_relu_19:
	.zero		588
